//
// Generated by NVIDIA NVVM Compiler
//
// Compiler Build ID: CL-36424714
// Cuda compilation tools, release 13.0, V13.0.88
// Based on NVVM 20.0.0
//

.version 9.0
.target sm_100
.address_size 64

	// .globl	_Z16gameOfLifeKernelPKiPiii
.extern .shared .align 16 .b8 sTile[];

.visible .entry _Z16gameOfLifeKernelPKiPiii(
	.param .u64 .ptr .align 1 _Z16gameOfLifeKernelPKiPiii_param_0,
	.param .u64 .ptr .align 1 _Z16gameOfLifeKernelPKiPiii_param_1,
	.param .u32 _Z16gameOfLifeKernelPKiPiii_param_2,
	.param .u32 _Z16gameOfLifeKernelPKiPiii_param_3
)
{
	.reg .pred 	%p<51>;
	.reg .b32 	%r<134>;
	.reg .b64 	%rd<31>;

	ld.param.u64 	%rd6, [_Z16gameOfLifeKernelPKiPiii_param_0];
	ld.param.u64 	%rd5, [_Z16gameOfLifeKernelPKiPiii_param_1];
	ld.param.u32 	%r22, [_Z16gameOfLifeKernelPKiPiii_param_2];
	ld.param.u32 	%r24, [_Z16gameOfLifeKernelPKiPiii_param_3];
	cvta.to.global.u64 	%rd1, %rd6;
	mov.u32 	%r1, %ntid.x;
	mov.u32 	%r2, %ntid.y;
	mov.u32 	%r3, %tid.x;
	mov.u32 	%r4, %tid.y;
	mov.u32 	%r25, %ctaid.x;
	mad.lo.s32 	%r5, %r25, %r1, %r3;
	mov.u32 	%r26, %ctaid.y;
	mul.lo.s32 	%r6, %r26, %r2;
	add.s32 	%r27, %r6, %r4;
	add.s32 	%r8, %r1, 2;
	add.s32 	%r9, %r4, 1;
	setp.lt.s32 	%p5, %r5, %r22;
	setp.lt.s32 	%p6, %r27, %r24;
	and.pred  	%p1, %p5, %p6;
	mad.lo.s32 	%r10, %r8, %r4, %r8;
	add.s32 	%r28, %r10, %r3;
	shl.b32 	%r29, %r28, 2;
	mov.u32 	%r30, sTile;
	add.s32 	%r11, %r30, %r29;
	not.pred 	%p7, %p1;
	@%p7 bra 	$L__BB0_2;
	mad.lo.s32 	%r32, %r22, %r27, %r5;
	mul.wide.s32 	%rd7, %r32, 4;
	add.s64 	%rd8, %rd1, %rd7;
	ld.global.u32 	%r33, [%rd8];
	st.shared.u32 	[%r11+4], %r33;
	bra.uni 	$L__BB0_3;
$L__BB0_2:
	mov.b32 	%r31, 0;
	st.shared.u32 	[%r11+4], %r31;
$L__BB0_3:
	setp.ne.s32 	%p8, %r4, 0;
	@%p8 bra 	$L__BB0_7;
	setp.ge.s32 	%p9, %r5, %r22;
	setp.eq.s32 	%p10, %r27, 0;
	or.pred  	%p11, %p10, %p9;
	@%p11 bra 	$L__BB0_6;
	add.s32 	%r38, %r27, -1;
	mad.lo.s32 	%r39, %r22, %r38, %r5;
	mul.wide.s32 	%rd9, %r39, 4;
	add.s64 	%rd10, %rd1, %rd9;
	ld.global.u32 	%r40, [%rd10];
	shl.b32 	%r41, %r3, 2;
	add.s32 	%r43, %r30, %r41;
	st.shared.u32 	[%r43+4], %r40;
	bra.uni 	$L__BB0_7;
$L__BB0_6:
	shl.b32 	%r34, %r3, 2;
	add.s32 	%r36, %r30, %r34;
	mov.b32 	%r37, 0;
	st.shared.u32 	[%r36+4], %r37;
$L__BB0_7:
	add.s32 	%r12, %r2, -1;
	setp.ne.s32 	%p12, %r4, %r12;
	@%p12 bra 	$L__BB0_11;
	setp.ge.s32 	%p13, %r5, %r22;
	add.s32 	%r13, %r9, %r6;
	add.s32 	%r14, %r2, 1;
	setp.ge.s32 	%p14, %r13, %r24;
	or.pred  	%p15, %p13, %p14;
	@%p15 bra 	$L__BB0_10;
	mad.lo.s32 	%r49, %r22, %r13, %r5;
	mul.wide.s32 	%rd11, %r49, 4;
	add.s64 	%rd12, %rd1, %rd11;
	ld.global.u32 	%r50, [%rd12];
	mad.lo.s32 	%r51, %r14, %r8, %r3;
	shl.b32 	%r52, %r51, 2;
	add.s32 	%r54, %r30, %r52;
	st.shared.u32 	[%r54+4], %r50;
	bra.uni 	$L__BB0_11;
$L__BB0_10:
	mad.lo.s32 	%r44, %r14, %r8, %r3;
	shl.b32 	%r45, %r44, 2;
	add.s32 	%r47, %r30, %r45;
	mov.b32 	%r48, 0;
	st.shared.u32 	[%r47+4], %r48;
$L__BB0_11:
	setp.ne.s32 	%p16, %r3, 0;
	mul.lo.s32 	%r15, %r22, %r27;
	cvt.s64.s32 	%rd13, %r15;
	cvt.s64.s32 	%rd2, %r5;
	add.s64 	%rd14, %rd2, %rd13;
	shl.b64 	%rd15, %rd14, 2;
	add.s64 	%rd3, %rd1, %rd15;
	@%p16 bra 	$L__BB0_15;
	setp.ge.s32 	%p17, %r27, %r24;
	setp.lt.s32 	%p18, %r5, 1;
	or.pred  	%p19, %p18, %p17;
	@%p19 bra 	$L__BB0_14;
	ld.global.u32 	%r59, [%rd3+-4];
	shl.b32 	%r60, %r10, 2;
	add.s32 	%r62, %r30, %r60;
	st.shared.u32 	[%r62], %r59;
	bra.uni 	$L__BB0_15;
$L__BB0_14:
	shl.b32 	%r55, %r10, 2;
	add.s32 	%r57, %r30, %r55;
	mov.b32 	%r58, 0;
	st.shared.u32 	[%r57], %r58;
$L__BB0_15:
	add.s32 	%r16, %r1, -1;
	setp.ne.s32 	%p20, %r3, %r16;
	@%p20 bra 	$L__BB0_19;
	setp.ge.s32 	%p21, %r27, %r24;
	add.s32 	%r63, %r5, 1;
	setp.ge.s32 	%p22, %r63, %r22;
	or.pred  	%p23, %p22, %p21;
	@%p23 bra 	$L__BB0_18;
	ld.global.u32 	%r69, [%rd3+4];
	add.s32 	%r70, %r10, %r1;
	shl.b32 	%r71, %r70, 2;
	add.s32 	%r73, %r30, %r71;
	st.shared.u32 	[%r73+4], %r69;
	bra.uni 	$L__BB0_19;
$L__BB0_18:
	add.s32 	%r64, %r10, %r1;
	shl.b32 	%r65, %r64, 2;
	add.s32 	%r67, %r30, %r65;
	mov.b32 	%r68, 0;
	st.shared.u32 	[%r67+4], %r68;
$L__BB0_19:
	or.b32  	%r74, %r3, %r4;
	setp.ne.s32 	%p24, %r74, 0;
	add.s32 	%r75, %r27, -1;
	mul.lo.s32 	%r76, %r22, %r75;
	cvt.s64.s32 	%rd16, %r76;
	add.s64 	%rd17, %rd2, %rd16;
	shl.b64 	%rd18, %rd17, 2;
	add.s64 	%rd4, %rd1, %rd18;
	@%p24 bra 	$L__BB0_23;
	setp.lt.s32 	%p25, %r5, 1;
	setp.eq.s32 	%p26, %r27, 0;
	or.pred  	%p27, %p25, %p26;
	@%p27 bra 	$L__BB0_22;
	ld.global.u32 	%r78, [%rd4+-4];
	st.shared.u32 	[sTile], %r78;
	bra.uni 	$L__BB0_23;
$L__BB0_22:
	mov.b32 	%r77, 0;
	st.shared.u32 	[sTile], %r77;
$L__BB0_23:
	setp.ne.s32 	%p28, %r3, %r16;
	setp.ne.s32 	%p29, %r4, 0;
	or.pred  	%p30, %p29, %p28;
	@%p30 bra 	$L__BB0_27;
	add.s32 	%r79, %r5, 1;
	setp.ge.s32 	%p31, %r79, %r22;
	setp.eq.s32 	%p32, %r27, 0;
	or.pred  	%p33, %p31, %p32;
	@%p33 bra 	$L__BB0_26;
	ld.global.u32 	%r84, [%rd4+4];
	shl.b32 	%r85, %r1, 2;
	add.s32 	%r87, %r30, %r85;
	st.shared.u32 	[%r87+4], %r84;
	bra.uni 	$L__BB0_27;
$L__BB0_26:
	shl.b32 	%r80, %r1, 2;
	add.s32 	%r82, %r30, %r80;
	mov.b32 	%r83, 0;
	st.shared.u32 	[%r82+4], %r83;
$L__BB0_27:
	setp.ne.s32 	%p34, %r3, 0;
	setp.ne.s32 	%p35, %r4, %r12;
	or.pred  	%p36, %p34, %p35;
	@%p36 bra 	$L__BB0_31;
	add.s32 	%r17, %r9, %r6;
	mad.lo.s32 	%r18, %r8, %r2, %r8;
	setp.lt.s32 	%p37, %r5, 1;
	setp.ge.s32 	%p38, %r17, %r24;
	or.pred  	%p39, %p37, %p38;
	@%p39 bra 	$L__BB0_30;
	mul.lo.s32 	%r93, %r22, %r17;
	cvt.s64.s32 	%rd19, %r93;
	cvt.u64.u32 	%rd20, %r5;
	add.s64 	%rd21, %rd20, %rd19;
	shl.b64 	%rd22, %rd21, 2;
	add.s64 	%rd23, %rd1, %rd22;
	ld.global.u32 	%r94, [%rd23+-4];
	shl.b32 	%r95, %r18, 2;
	add.s32 	%r97, %r30, %r95;
	st.shared.u32 	[%r97], %r94;
	bra.uni 	$L__BB0_31;
$L__BB0_30:
	shl.b32 	%r89, %r18, 2;
	add.s32 	%r91, %r30, %r89;
	mov.b32 	%r92, 0;
	st.shared.u32 	[%r91], %r92;
$L__BB0_31:
	setp.ne.s32 	%p40, %r3, %r16;
	setp.ne.s32 	%p41, %r4, %r12;
	or.pred  	%p42, %p40, %p41;
	@%p42 bra 	$L__BB0_35;
	add.s32 	%r98, %r5, 1;
	add.s32 	%r19, %r9, %r6;
	mad.lo.s32 	%r100, %r8, %r2, %r8;
	add.s32 	%r20, %r1, %r100;
	setp.ge.s32 	%p43, %r98, %r22;
	setp.ge.s32 	%p44, %r19, %r24;
	or.pred  	%p45, %p43, %p44;
	@%p45 bra 	$L__BB0_34;
	mul.lo.s32 	%r105, %r22, %r19;
	cvt.s64.s32 	%rd24, %r105;
	add.s64 	%rd25, %rd24, %rd2;
	shl.b64 	%rd26, %rd25, 2;
	add.s64 	%rd27, %rd1, %rd26;
	ld.global.u32 	%r106, [%rd27+4];
	shl.b32 	%r107, %r20, 2;
	add.s32 	%r109, %r30, %r107;
	st.shared.u32 	[%r109+4], %r106;
	bra.uni 	$L__BB0_35;
$L__BB0_34:
	shl.b32 	%r101, %r20, 2;
	add.s32 	%r103, %r30, %r101;
	mov.b32 	%r104, 0;
	st.shared.u32 	[%r103+4], %r104;
$L__BB0_35:
	bar.sync 	0;
	@%p7 bra 	$L__BB0_41;
	mad.lo.s32 	%r111, %r8, %r4, %r3;
	shl.b32 	%r112, %r111, 2;
	add.s32 	%r114, %r30, %r112;
	ld.shared.u32 	%r115, [%r114];
	ld.shared.u32 	%r116, [%r114+4];
	add.s32 	%r117, %r116, %r115;
	ld.shared.u32 	%r118, [%r114+8];
	add.s32 	%r119, %r117, %r118;
	ld.shared.u32 	%r120, [%r11];
	add.s32 	%r121, %r119, %r120;
	ld.shared.u32 	%r122, [%r11+8];
	add.s32 	%r123, %r121, %r122;
	shl.b32 	%r124, %r8, 2;
	add.s32 	%r125, %r11, %r124;
	ld.shared.u32 	%r126, [%r125];
	add.s32 	%r127, %r123, %r126;
	ld.shared.u32 	%r128, [%r125+4];
	add.s32 	%r129, %r127, %r128;
	ld.shared.u32 	%r130, [%r125+8];
	add.s32 	%r21, %r129, %r130;
	ld.shared.u32 	%r110, [%r11+4];
	mov.pred 	%p50, 0;
	setp.eq.s32 	%p48, %r110, 0;
	@%p48 bra 	$L__BB0_39;
	setp.ne.s32 	%p49, %r110, 1;
	@%p49 bra 	$L__BB0_40;
	and.b32  	%r131, %r21, -2;
	setp.eq.s32 	%p50, %r131, 2;
	bra.uni 	$L__BB0_40;
$L__BB0_39:
	setp.eq.s32 	%p50, %r21, 3;
$L__BB0_40:
	selp.u32 	%r132, 1, 0, %p50;
	add.s32 	%r133, %r15, %r5;
	cvta.to.global.u64 	%rd28, %rd5;
	mul.wide.s32 	%rd29, %r133, 4;
	add.s64 	%rd30, %rd28, %rd29;
	st.global.u32 	[%rd30], %r132;
$L__BB0_41:
	ret;

}


// ===== COMPILED SASS (sm_100) =====

	.target	sm_100

	.elftype	@"ET_EXEC"


//--------------------- .note.nv.tkinfo           --------------------------
	.section	.note.nv.tkinfo,"",@"SHT_NOTE"
	.sectionflags	@"SHF_NOTE_NV_TKINFO"
	.tkinfo
        /*0018*/ 	.word	0x00000002
        /*0030*/ 	.string	""
        /*0030*/ 	.string	"ptxas"
        /*0030*/ 	.string	"Cuda compilation tools, release 13.0, V13.0.88"
        /*0030*/ 	.string	"Build cuda_13.0.r13.0/compiler.36424714_0"
        /*0030*/ 	.string	"-arch sm_100 -m 64 "



//--------------------- .note.nv.cuinfo           --------------------------
	.section	.note.nv.cuinfo,"",@"SHT_NOTE"
	.sectionflags	@"SHF_NOTE_NV_CUINFO"
        /*0018*/ 	.short	0x0002
        /*001a*/ 	.short	0x0064
        /*001c*/ 	.short	0x0082
	.zero		2


//--------------------- .nv.info                  --------------------------
	.section	.nv.info,"",@"SHT_CUDA_INFO"
	.align	4


	//----- nvinfo : EIATTR_REGCOUNT
	.align		4
        /*0000*/ 	.byte	0x04, 0x2f
        /*0002*/ 	.short	(.L_1 - .L_0)
	.align		4
.L_0:
        /*0004*/ 	.word	index@(_Z16gameOfLifeKernelPKiPiii)
        /*0008*/ 	.word	0x00000016


	//----- nvinfo : EIATTR_FRAME_SIZE
	.align		4
.L_1:
        /*000c*/ 	.byte	0x04, 0x11
        /*000e*/ 	.short	(.L_3 - .L_2)
	.align		4
.L_2:
        /*0010*/ 	.word	index@(_Z16gameOfLifeKernelPKiPiii)
        /*0014*/ 	.word	0x00000000


	//----- nvinfo : EIATTR_MIN_STACK_SIZE
	.align		4
.L_3:
        /*0018*/ 	.byte	0x04, 0x12
        /*001a*/ 	.short	(.L_5 - .L_4)
	.align		4
.L_4:
        /*001c*/ 	.word	index@(_Z16gameOfLifeKernelPKiPiii)
        /*0020*/ 	.word	0x00000000
.L_5:


//--------------------- .nv.compat                --------------------------
	.section	.nv.compat,"",@"SHT_CUDA_COMPAT_INFO"
	.align	4
        /*0000*/ 	.byte	0x02, 0x09, 0x00, 0x00, 0x02, 0x02, 0x01, 0x00, 0x02, 0x05, 0x05, 0x00, 0x03, 0x07, 0x01, 0x01
        /*0010*/ 	.byte	0x02, 0x03, 0x00, 0x00, 0x02, 0x06, 0x01, 0x00, 0x04, 0x0b, 0x08, 0x00, 0x09, 0x00, 0x00, 0x00
        /*0020*/ 	.byte	0x00, 0x00, 0x00, 0x00


//--------------------- .nv.info._Z16gameOfLifeKernelPKiPiii --------------------------
	.section	.nv.info._Z16gameOfLifeKernelPKiPiii,"",@"SHT_CUDA_INFO"
	.sectionflags	@""
	.align	4


	//----- nvinfo : EIATTR_CUDA_API_VERSION
	.align		4
        /*0000*/ 	.byte	0x04, 0x37
        /*0002*/ 	.short	(.L_7 - .L_6)
.L_6:
        /*0004*/ 	.word	0x00000082


	//----- nvinfo : EIATTR_KPARAM_INFO
	.align		4
.L_7:
        /*0008*/ 	.byte	0x04, 0x17
        /*000a*/ 	.short	(.L_9 - .L_8)
.L_8:
        /*000c*/ 	.word	0x00000000
        /*0010*/ 	.short	0x0003
        /*0012*/ 	.short	0x0014
        /*0014*/ 	.byte	0x00, 0xf0, 0x11, 0x00


	//----- nvinfo : EIATTR_KPARAM_INFO
	.align		4
.L_9:
        /*0018*/ 	.byte	0x04, 0x17
        /*001a*/ 	.short	(.L_11 - .L_10)
.L_10:
        /*001c*/ 	.word	0x00000000
        /*0020*/ 	.short	0x0002
        /*0022*/ 	.short	0x0010
        /*0024*/ 	.byte	0x00, 0xf0, 0x11, 0x00


	//----- nvinfo : EIATTR_KPARAM_INFO
	.align		4
.L_11:
        /*0028*/ 	.byte	0x04, 0x17
        /*002a*/ 	.short	(.L_13 - .L_12)
.L_12:
        /*002c*/ 	.word	0x00000000
        /*0030*/ 	.short	0x0001
        /*0032*/ 	.short	0x0008
        /*0034*/ 	.byte	0x00, 0xf5, 0x21, 0x00


	//----- nvinfo : EIATTR_KPARAM_INFO
	.align		4
.L_13:
        /*0038*/ 	.byte	0x04, 0x17
        /*003a*/ 	.short	(.L_15 - .L_14)
.L_14:
        /*003c*/ 	.word	0x00000000
        /*0040*/ 	.short	0x0000
        /*0042*/ 	.short	0x0000
        /*0044*/ 	.byte	0x00, 0xf5, 0x21, 0x00


	//----- nvinfo : EIATTR_SPARSE_MMA_MASK
	.align		4
.L_15:
        /*0048*/ 	.byte	0x03, 0x50
        /*004a*/ 	.short	0x0000


	//----- nvinfo : EIATTR_MAXREG_COUNT
	.align		4
        /*004c*/ 	.byte	0x03, 0x1b
        /*004e*/ 	.short	0x00ff


	//----- nvinfo : EIATTR_NUM_BARRIERS
	.align		4
        /*0050*/ 	.byte	0x02, 0x4c
        /*0052*/ 	.byte	0x01
	.zero		1


	//----- nvinfo : EIATTR_MERCURY_ISA_VERSION
	.align		4
        /*0054*/ 	.byte	0x03, 0x5f
        /*0056*/ 	.short	0x0101


	//----- nvinfo : EIATTR_VRC_CTA_INIT_COUNT
	.align		4
        /*0058*/ 	.byte	0x02, 0x4a
	.zero		1
	.zero		1


	//----- nvinfo : EIATTR_EXIT_INSTR_OFFSETS
	.align		4
        /*005c*/ 	.byte	0x04, 0x1c
        /*005e*/ 	.short	(.L_17 - .L_16)


	//   ....[0]....
.L_16:
        /*0060*/ 	.word	0x00000b10


	//   ....[1]....
        /*0064*/ 	.word	0x00000d20


	//----- nvinfo : EIATTR_CRS_STACK_SIZE
	.align		4
.L_17:
        /*0068*/ 	.byte	0x04, 0x1e
        /*006a*/ 	.short	(.L_19 - .L_18)
.L_18:
        /*006c*/ 	.word	0x00000000


	//----- nvinfo : EIATTR_CBANK_PARAM_SIZE
	.align		4
.L_19:
        /*0070*/ 	.byte	0x03, 0x19
        /*0072*/ 	.short	0x0018


	//----- nvinfo : EIATTR_PARAM_CBANK
	.align		4
        /*0074*/ 	.byte	0x04, 0x0a
        /*0076*/ 	.short	(.L_21 - .L_20)
	.align		4
.L_20:
        /*0078*/ 	.word	index@(.nv.constant0._Z16gameOfLifeKernelPKiPiii)
        /*007c*/ 	.short	0x0380
        /*007e*/ 	.short	0x0018


	//----- nvinfo : EIATTR_SW_WAR
	.align		4
.L_21:
        /*0080*/ 	.byte	0x04, 0x36
        /*0082*/ 	.short	(.L_23 - .L_22)
.L_22:
        /*0084*/ 	.word	0x00000008
.L_23:


//--------------------- .nv.callgraph             --------------------------
	.section	.nv.callgraph,"",@"SHT_CUDA_CALLGRAPH"
	.align	4
	.sectionentsize	8
	.align		4
        /*0000*/ 	.word	0x00000000
	.align		4
        /*0004*/ 	.word	0xffffffff
	.align		4
        /*0008*/ 	.word	0x00000000
	.align		4
        /*000c*/ 	.word	0xfffffffe
	.align		4
        /*0010*/ 	.word	0x00000000
	.align		4
        /*0014*/ 	.word	0xfffffffd
	.align		4
        /*0018*/ 	.word	0x00000000
	.align		4
        /*001c*/ 	.word	0xfffffffc


//--------------------- .text._Z16gameOfLifeKernelPKiPiii --------------------------
	.section	.text._Z16gameOfLifeKernelPKiPiii,"ax",@progbits
	.align	128
        .global         _Z16gameOfLifeKernelPKiPiii
        .type           _Z16gameOfLifeKernelPKiPiii,@function
        .size           _Z16gameOfLifeKernelPKiPiii,(.L_x_28 - _Z16gameOfLifeKernelPKiPiii)
        .other          _Z16gameOfLifeKernelPKiPiii,@"STO_CUDA_ENTRY STV_DEFAULT"
_Z16gameOfLifeKernelPKiPiii:
.text._Z16gameOfLifeKernelPKiPiii:
[----:B------:R-:W-:Y:S01]  /*0000*/  LDC R1, c[0x0][0x37c] ;  /* 0x0000df00ff017b82 */ /* 0x000fe20000000800 */
[----:B------:R-:W0:Y:S07]  /*0010*/  S2R R0, SR_TID.Y ;  /* 0x0000000000007919 */ /* 0x000e2e0000002200 */
[----:B------:R-:W1:Y:S01]  /*0020*/  LDC R4, c[0x0][0x360] ;  /* 0x0000d800ff047b82 */ /* 0x000e620000000800 */
[----:B------:R-:W2:Y:S01]  /*0030*/  LDCU.64 UR6, c[0x0][0x390] ;  /* 0x00007200ff0677ac */ /* 0x000ea20008000a00 */
[----:B------:R-:W1:Y:S06]  /*0040*/  S2R R5, SR_TID.X ;  /* 0x0000000000057919 */ /* 0x000e6c0000002100 */
[----:B------:R-:W3:Y:S08]  /*0050*/  S2UR UR5, SR_CTAID.Y ;  /* 0x00000000000579c3 */ /* 0x000ef00000002600 */
[----:B------:R-:W3:Y:S08]  /*0060*/  LDC R7, c[0x0][0x364] ;  /* 0x0000d900ff077b82 */ /* 0x000ef00000000800 */
[----:B------:R-:W1:Y:S01]  /*0070*/  S2UR UR4, SR_CTAID.X ;  /* 0x00000000000479c3 */ /* 0x000e620000002500 */
[----:B---3--:R-:W-:-:S04]  /*0080*/  IMAD R9, R7, UR5, RZ ;  /* 0x0000000507097c24 */ /* 0x008fc8000f8e02ff */
[----:B0-----:R-:W-:Y:S02]  /*0090*/  IMAD.IADD R11, R9, 0x1, R0 ;  /* 0x00000001090b7824 */ /* 0x001fe400078e0200 */
[----:B-1----:R-:W-:-:S03]  /*00a0*/  IMAD R6, R4, UR4, R5 ;  /* 0x0000000404067c24 */ /* 0x002fc6000f8e0205 */
[----:B--2---:R-:W-:Y:S01]  /*00b0*/  ISETP.GE.AND P0, PT, R11, UR7, PT ;  /* 0x000000070b007c0c */ /* 0x004fe2000bf06270 */
[----:B------:R-:W0:Y:S03]  /*00c0*/  LDCU.64 UR4, c[0x0][0x358] ;  /* 0x00006b00ff0477ac */ /* 0x000e260008000a00 */
[----:B------:R-:W-:-:S13]  /*00d0*/  ISETP.LT.AND P0, PT, R6, UR6, !P0 ;  /* 0x0000000606007c0c */ /* 0x000fda000c701270 */
[----:B------:R-:W1:Y:S01]  /*00e0*/  @P0 LDC.64 R2, c[0x0][0x380] ;  /* 0x0000e000ff020b82 */ /* 0x000e620000000a00 */
[----:B------:R-:W-:-:S04]  /*00f0*/  @P0 IMAD R13, R11, UR6, R6 ;  /* 0x000000060b0d0c24 */ /* 0x000fc8000f8e0206 */
[----:B-1----:R-:W-:-:S06]  /*0100*/  @P0 IMAD.WIDE R2, R13, 0x4, R2 ;  /* 0x000000040d020825 */ /* 0x002fcc00078e0202 */
[----:B0-----:R-:W2:Y:S01]  /*0110*/  @P0 LDG.E R2, desc[UR4][R2.64] ;  /* 0x0000000402020981 */ /* 0x001ea2000c1e1900 */
[----:B------:R-:W-:Y:S01]  /*0120*/  VIADD R8, R4, 0x2 ;  /* 0x0000000204087836 */ /* 0x000fe20000000000 */
[----:B------:R-:W-:Y:S01]  /*0130*/  MOV R10, 0x400 ;  /* 0x00000400000a7802 */ /* 0x000fe20000000f00 */
[----:B------:R-:W-:Y:S01]  /*0140*/  BSSY.RECONVERGENT B0, `(.L_x_0) ;  /* 0x0000017000007945 */ /* 0x000fe20003800200 */
[----:B------:R-:W0:Y:S01]  /*0150*/  S2R R13, SR_CgaCtaId ;  /* 0x00000000000d7919 */ /* 0x000e220000008800 */
[----:B------:R-:W-:Y:S01]  /*0160*/  IMAD R15, R8, R0, R8 ;  /* 0x00000000080f7224 */ /* 0x000fe200078e0208 */
[----:B------:R-:W-:Y:S02]  /*0170*/  ISETP.NE.AND P1, PT, R0, RZ, PT ;  /* 0x000000ff0000720c */ /* 0x000fe40003f25270 */
[----:B0-----:R-:W-:Y:S01]  /*0180*/  LEA R10, R13, R10, 0x18 ;  /* 0x0000000a0d0a7211 */ /* 0x001fe200078ec0ff */
[----:B------:R-:W-:-:S04]  /*0190*/  IMAD.IADD R13, R15, 0x1, R5 ;  /* 0x000000010f0d7824 */ /* 0x000fc800078e0205 */
[----:B------:R-:W-:-:S05]  /*01a0*/  IMAD R13, R13, 0x4, R10 ;  /* 0x000000040d0d7824 */ /* 0x000fca00078e020a */
[----:B--2---:R0:W-:Y:S04]  /*01b0*/  @P0 STS [R13+0x4], R2 ;  /* 0x000004020d000388 */ /* 0x0041e80000000800 */
[----:B------:R0:W-:Y:S01]  /*01c0*/  @!P0 STS [R13+0x4], RZ ;  /* 0x000004ff0d008388 */ /* 0x0001e20000000800 */
[----:B------:R-:W-:Y:S05]  /*01d0*/  @P1 BRA `(.L_x_1) ;  /* 0x0000000000341947 */ /* 0x000fea0003800000 */
[----:B------:R-:W-:-:S04]  /*01e0*/  ISETP.GE.AND P1, PT, R6, UR6, PT ;  /* 0x0000000606007c0c */ /* 0x000fc8000bf26270 */
[----:B------:R-:W-:-:S13]  /*01f0*/  ISETP.EQ.OR P1, PT, R11, RZ, P1 ;  /* 0x000000ff0b00720c */ /* 0x000fda0000f22670 */
[----:B------:R-:W-:Y:S05]  /*0200*/  @P1 BRA `(.L_x_2) ;  /* 0x0000000000201947 */ /* 0x000fea0003800000 */
[----:B0-----:R-:W0:Y:S01]  /*0210*/  LDC.64 R2, c[0x0][0x380] ;  /* 0x0000e000ff027b82 */ /* 0x001e220000000a00 */
[----:B------:R-:W-:-:S04]  /*0220*/  VIADD R17, R11, 0xffffffff ;  /* 0xffffffff0b117836 */ /* 0x000fc80000000000 */
[----:B------:R-:W-:-:S04]  /*0230*/  IMAD R17, R17, UR6, R6 ;  /* 0x0000000611117c24 */ /* 0x000fc8000f8e0206 */
[----:B0-----:R-:W-:-:S06]  /*0240*/  IMAD.WIDE R2, R17, 0x4, R2 ;  /* 0x0000000411027825 */ /* 0x001fcc00078e0202 */
[----:B------:R-:W2:Y:S01]  /*0250*/  LDG.E R2, desc[UR4][R2.64] ;  /* 0x0000000402027981 */ /* 0x000ea2000c1e1900 */
[----:B------:R-:W-:-:S05]  /*0260*/  IMAD R17, R5, 0x4, R10 ;  /* 0x0000000405117824 */ /* 0x000fca00078e020a */
[----:B--2---:R1:W-:Y:S01]  /*0270*/  STS [R17+0x4], R2 ;  /* 0x0000040211007388 */ /* 0x0043e20000000800 */
[----:B------:R-:W-:Y:S05]  /*0280*/  BRA `(.L_x_1) ;  /* 0x0000000000087947 */ /* 0x000fea0003800000 */
.L_x_2:
[----:B0-----:R-:W-:-:S05]  /*0290*/  IMAD R2, R5, 0x4, R10 ;  /* 0x0000000405027824 */ /* 0x001fca00078e020a */
[----:B------:R2:W-:Y:S02]  /*02a0*/  STS [R2+0x4], RZ ;  /* 0x000004ff02007388 */ /* 0x0005e40000000800 */
.L_x_1:
[----:B------:R-:W-:Y:S05]  /*02b0*/  BSYNC.RECONVERGENT B0 ;  /* 0x0000000000007941 */ /* 0x000fea0003800200 */
.L_x_0:
[----:B------:R-:W-:Y:S01]  /*02c0*/  VIADD R3, R7, 0xffffffff ;  /* 0xffffffff07037836 */ /* 0x000fe20000000000 */
[----:B------:R-:W-:Y:S01]  /*02d0*/  BSSY.RECONVERGENT B0, `(.L_x_3) ;  /* 0x0000014000007945 */ /* 0x000fe20003800200 */
[----:B------:R-:W-:-:S03]  /*02e0*/  VIADD R12, R0, 0x1 ;  /* 0x00000001000c7836 */ /* 0x000fc60000000000 */
[----:B------:R-:W-:-:S13]  /*02f0*/  ISETP.NE.AND P1, PT, R0, R3, PT ;  /* 0x000000030000720c */ /* 0x000fda0003f25270 */
[----:B------:R-:W-:Y:S05]  /*0300*/  @P1 BRA `(.L_x_4) ;  /* 0x0000000000401947 */ /* 0x000fea0003800000 */
[----:B-1----:R-:W-:Y:S02]  /*0310*/  IMAD.IADD R17, R9, 0x1, R12 ;  /* 0x0000000109117824 */ /* 0x002fe400078e020c */
[----:B------:R-:W-:-:S03]  /*0320*/  VIADD R14, R7, 0x1 ;  /* 0x00000001070e7836 */ /* 0x000fc60000000000 */
[----:B------:R-:W-:-:S04]  /*0330*/  ISETP.GE.AND P2, PT, R17, UR7, PT ;  /* 0x0000000711007c0c */ /* 0x000fc8000bf46270 */
[----:B------:R-:W-:-:S13]  /*0340*/  ISETP.GE.OR P2, PT, R6, UR6, P2 ;  /* 0x0000000606007c0c */ /* 0x000fda0009746670 */
[----:B------:R-:W-:Y:S05]  /*0350*/  @P2 BRA `(.L_x_5) ;  /* 0x0000000000202947 */ /* 0x000fea0003800000 */
[----:B0-2---:R-:W0:Y:S01]  /*0360*/  LDC.64 R2, c[0x0][0x380] ;  /* 0x0000e000ff027b82 */ /* 0x005e220000000a00 */
[----:B------:R-:W-:-:S04]  /*0370*/  IMAD R17, R17, UR6, R6 ;  /* 0x0000000611117c24 */ /* 0x000fc8000f8e0206 */
[----:B0-----:R-:W-:-:S06]  /*0380*/  IMAD.WIDE R2, R17, 0x4, R2 ;  /* 0x0000000411027825 */ /* 0x001fcc00078e0202 */
[----:B------:R-:W2:Y:S01]  /*0390*/  LDG.E R2, desc[UR4][R2.64] ;  /* 0x0000000402027981 */ /* 0x000ea2000c1e1900 */
[----:B------:R-:W-:-:S04]  /*03a0*/  IMAD R17, R8, R14, R5 ;  /* 0x0000000e08117224 */ /* 0x000fc800078e0205 */
[----:B------:R-:W-:-:S05]  /*03b0*/  IMAD R17, R17, 0x4, R10 ;  /* 0x0000000411117824 */ /* 0x000fca00078e020a */
[----:B--2---:R4:W-:Y:S01]  /*03c0*/  STS [R17+0x4], R2 ;  /* 0x0000040211007388 */ /* 0x0049e20000000800 */
[----:B------:R-:W-:Y:S05]  /*03d0*/  BRA `(.L_x_4) ;  /* 0x00000000000c7947 */ /* 0x000fea0003800000 */
.L_x_5:
[----:B------:R-:W-:-:S04]  /*03e0*/  IMAD R3, R8, R14, R5 ;  /* 0x0000000e08037224 */ /* 0x000fc800078e0205 */
[----:B------:R-:W-:-:S05]  /*03f0*/  IMAD R3, R3, 0x4, R10 ;  /* 0x0000000403037824 */ /* 0x000fca00078e020a */
[----:B------:R3:W-:Y:S02]  /*0400*/  STS [R3+0x4], RZ ;  /* 0x000004ff03007388 */ /* 0x0007e40000000800 */
.L_x_4:
[----:B------:R-:W-:Y:S05]  /*0410*/  BSYNC.RECONVERGENT B0 ;  /* 0x0000000000007941 */ /* 0x000fea0003800200 */
.L_x_3:
[----:B-1--4-:R-:W-:Y:S01]  /*0420*/  IMAD R17, R11, UR6, RZ ;  /* 0x000000060b117c24 */ /* 0x012fe2000f8e02ff */
[----:B------:R-:W0:Y:S01]  /*0430*/  LDCU.64 UR8, c[0x0][0x380] ;  /* 0x00007000ff0877ac */ /* 0x000e220008000a00 */
[----:B------:R-:W-:Y:S01]  /*0440*/  SHF.R.S32.HI R14, RZ, 0x1f, R6 ;  /* 0x0000001fff0e7819 */ /* 0x000fe20000011406 */
[----:B------:R-:W-:Y:S02]  /*0450*/  BSSY.RECONVERGENT B0, `(.L_x_6) ;  /* 0x0000010000007945 */ /* 0x000fe40003800200 */
[----:B---3--:R-:W-:-:S04]  /*0460*/  IADD3 R3, P2, PT, R6, R17, RZ ;  /* 0x0000001106037210 */ /* 0x008fc80007f5e0ff */
[----:B------:R-:W-:Y:S02]  /*0470*/  LEA.HI.X.SX32 R16, R17, R14, 0x1, P2 ;  /* 0x0000000e11107211 */ /* 0x000fe400010f0eff */
[----:B------:R-:W-:Y:S02]  /*0480*/  ISETP.NE.AND P2, PT, R5, RZ, PT ;  /* 0x000000ff0500720c */ /* 0x000fe40003f45270 */
[----:B0-2---:R-:W-:-:S04]  /*0490*/  LEA R2, P3, R3, UR8, 0x2 ;  /* 0x0000000803027c11 */ /* 0x005fc8000f8610ff */
[----:B------:R-:W-:-:S07]  /*04a0*/  LEA.HI.X R3, R3, UR9, R16, 0x2, P3 ;  /* 0x0000000903037c11 */ /* 0x000fce00098f1410 */
[----:B------:R-:W-:Y:S05]  /*04b0*/  @P2 BRA `(.L_x_7) ;  /* 0x0000000000242947 */ /* 0x000fea0003800000 */
[----:B------:R-:W-:-:S04]  /*04c0*/  ISETP.GE.AND P2, PT, R11, UR7, PT ;  /* 0x000000070b007c0c */ /* 0x000fc8000bf46270 */
[----:B------:R-:W-:-:S13]  /*04d0*/  ISETP.LT.OR P2, PT, R6, 0x1, P2 ;  /* 0x000000010600780c */ /* 0x000fda0001741670 */
[----:B------:R-:W-:Y:S05]  /*04e0*/  @P2 BRA `(.L_x_8) ;  /* 0x0000000000102947 */ /* 0x000fea0003800000 */
[----:B------:R-:W2:Y:S01]  /*04f0*/  LDG.E R16, desc[UR4][R2.64+-0x4] ;  /* 0xfffffc0402107981 */ /* 0x000ea2000c1e1900 */
[----:B------:R-:W-:-:S05]  /*0500*/  IMAD R19, R15, 0x4, R10 ;  /* 0x000000040f137824 */ /* 0x000fca00078e020a */
[----:B--2---:R0:W-:Y:S01]  /*0510*/  STS [R19], R16 ;  /* 0x0000001013007388 */ /* 0x0041e20000000800 */
[----:B------:R-:W-:Y:S05]  /*0520*/  BRA `(.L_x_7) ;  /* 0x0000000000087947 */ /* 0x000fea0003800000 */
.L_x_8:
[----:B------:R-:W-:-:S05]  /*0530*/  IMAD R16, R15, 0x4, R10 ;  /* 0x000000040f107824 */ /* 0x000fca00078e020a */
[----:B------:R1:W-:Y:S02]  /*0540*/  STS [R16], RZ ;  /* 0x000000ff10007388 */ /* 0x0003e40000000800 */
.L_x_7:
[----:B------:R-:W-:Y:S05]  /*0550*/  BSYNC.RECONVERGENT B0 ;  /* 0x0000000000007941 */ /* 0x000fea0003800200 */
.L_x_6:
[----:B01----:R-:W-:Y:S01]  /*0560*/  VIADD R16, R4, 0xffffffff ;  /* 0xffffffff04107836 */ /* 0x003fe20000000000 */
[----:B------:R-:W-:Y:S04]  /*0570*/  BSSY.RECONVERGENT B0, `(.L_x_9) ;  /* 0x000000f000007945 */ /* 0x000fe80003800200 */
[----:B------:R-:W-:-:S13]  /*0580*/  ISETP.NE.AND P2, PT, R5, R16, PT ;  /* 0x000000100500720c */ /* 0x000fda0003f45270 */
[----:B------:R-:W-:Y:S05]  /*0590*/  @P2 BRA `(.L_x_10) ;  /* 0x0000000000302947 */ /* 0x000fea0003800000 */
[----:B------:R-:W-:Y:S01]  /*05a0*/  VIADD R18, R6, 0x1 ;  /* 0x0000000106127836 */ /* 0x000fe20000000000 */
[----:B------:R-:W-:-:S04]  /*05b0*/  ISETP.GE.AND P3, PT, R11, UR7, PT ;  /* 0x000000070b007c0c */ /* 0x000fc8000bf66270 */
[----:B------:R-:W-:-:S13]  /*05c0*/  ISETP.GE.OR P3, PT, R18, UR6, P3 ;  /* 0x0000000612007c0c */ /* 0x000fda0009f66670 */
[----:B------:R-:W-:Y:S05]  /*05d0*/  @P3 BRA `(.L_x_11) ;  /* 0x0000000000143947 */ /* 0x000fea0003800000 */
[----:B------:R-:W2:Y:S01]  /*05e0*/  LDG.E R2, desc[UR4][R2.64+0x4] ;  /* 0x0000040402027981 */ /* 0x000ea2000c1e1900 */
[----:B------:R-:W-:-:S05]  /*05f0*/  IMAD.IADD R15, R15, 0x1, R4 ;  /* 0x000000010f0f7824 */ /* 0x000fca00078e0204 */
[----:B------:R-:W-:-:S05]  /*0600*/  LEA R15, R15, R10, 0x2 ;  /* 0x0000000a0f0f7211 */ /* 0x000fca00078e10ff */
[----:B--2---:R1:W-:Y:S01]  /*0610*/  STS [R15+0x4], R2 ;  /* 0x000004020f007388 */ /* 0x0043e20000000800 */
[----:B------:R-:W-:Y:S05]  /*0620*/  BRA `(.L_x_10) ;  /* 0x00000000000c7947 */ /* 0x000fea0003800000 */
.L_x_11:
[----:B------:R-:W-:-:S04]  /*0630*/  IMAD.IADD R15, R15, 0x1, R4 ;  /* 0x000000010f0f7824 */ /* 0x000fc800078e0204 */
[----:B------:R-:W-:-:S05]  /*0640*/  IMAD R15, R15, 0x4, R10 ;  /* 0x000000040f0f7824 */ /* 0x000fca00078e020a */
[----:B------:R0:W-:Y:S02]  /*0650*/  STS [R15+0x4], RZ ;  /* 0x000004ff0f007388 */ /* 0x0001e40000000800 */
.L_x_10:
[----:B------:R-:W-:Y:S05]  /*0660*/  BSYNC.RECONVERGENT B0 ;  /* 0x0000000000007941 */ /* 0x000fea0003800200 */
.L_x_9:
[----:B------:R-:W-:Y:S01]  /*0670*/  VIADD R3, R11, 0xffffffff ;  /* 0xffffffff0b037836 */ /* 0x000fe20000000000 */
[----:B------:R-:W-:Y:S03]  /*0680*/  BSSY.RECONVERGENT B0, `(.L_x_12) ;  /* 0x000000f000007945 */ /* 0x000fe60003800200 */
[----:B------:R-:W-:-:S05]  /*0690*/  IMAD R3, R3, UR6, RZ ;  /* 0x0000000603037c24 */ /* 0x000fca000f8e02ff */
[----:B01----:R-:W-:-:S04]  /*06a0*/  IADD3 R15, P3, PT, R6, R3, RZ ;  /* 0x00000003060f7210 */ /* 0x003fc80007f7e0ff */
[----:B------:R-:W-:Y:S02]  /*06b0*/  LEA.HI.X.SX32 R18, R3, R14, 0x1, P3 ;  /* 0x0000000e03127211 */ /* 0x000fe400018f0eff */
[----:B------:R-:W-:Y:S02]  /*06c0*/  LOP3.LUT P3, RZ, R5, R0, RZ, 0xfc, !PT ;  /* 0x0000000005ff7212 */ /* 0x000fe4000786fcff */
[----:B------:R-:W-:-:S04]  /*06d0*/  LEA R2, P4, R15, UR8, 0x2 ;  /* 0x000000080f027c11 */ /* 0x000fc8000f8810ff */
[----:B------:R-:W-:-:S07]  /*06e0*/  LEA.HI.X R3, R15, UR9, R18, 0x2, P4 ;  /* 0x000000090f037c11 */ /* 0x000fce000a0f1412 */
[----:B------:R-:W-:Y:S05]  /*06f0*/  @P3 BRA `(.L_x_13) ;  /* 0x00000000001c3947 */ /* 0x000fea0003800000 */
[----:B------:R-:W-:-:S04]  /*0700*/  ISETP.NE.AND P3, PT, R11, RZ, PT ;  /* 0x000000ff0b00720c */ /* 0x000fc80003f65270 */
[----:B------:R-:W-:-:S13]  /*0710*/  ISETP.LT.OR P3, PT, R6, 0x1, !P3 ;  /* 0x000000010600780c */ /* 0x000fda0005f61670 */
[----:B------:R-:W-:Y:S05]  /*0720*/  @P3 BRA `(.L_x_14) ;  /* 0x00000000000c3947 */ /* 0x000fea0003800000 */
[----:B------:R-:W2:Y:S04]  /*0730*/  LDG.E R15, desc[UR4][R2.64+-0x4] ;  /* 0xfffffc04020f7981 */ /* 0x000ea8000c1e1900 */
[----:B--2---:R0:W-:Y:S01]  /*0740*/  STS [R10], R15 ;  /* 0x0000000f0a007388 */ /* 0x0041e20000000800 */
[----:B------:R-:W-:Y:S05]  /*0750*/  BRA `(.L_x_13) ;  /* 0x0000000000047947 */ /* 0x000fea0003800000 */
.L_x_14:
[----:B------:R1:W-:Y:S02]  /*0760*/  STS [R10], RZ ;  /* 0x000000ff0a007388 */ /* 0x0003e40000000800 */
.L_x_13:
[----:B------:R-:W-:Y:S05]  /*0770*/  BSYNC.RECONVERGENT B0 ;  /* 0x0000000000007941 */ /* 0x000fea0003800200 */
.L_x_12:
[----:B------:R-:W-:Y:S01]  /*0780*/  ISETP.NE.OR P2, PT, R0, RZ, P2 ;  /* 0x000000ff0000720c */ /* 0x000fe20001745670 */
[----:B------:R-:W-:-:S12]  /*0790*/  BSSY.RECONVERGENT B0, `(.L_x_15) ;  /* 0x000000c000007945 */ /* 0x000fd80003800200 */
[----:B------:R-:W-:Y:S05]  /*07a0*/  @P2 BRA `(.L_x_16) ;  /* 0x0000000000282947 */ /* 0x000fea0003800000 */
[----:B------:R-:W-:Y:S01]  /*07b0*/  ISETP.NE.AND P2, PT, R11, RZ, PT ;  /* 0x000000ff0b00720c */ /* 0x000fe20003f45270 */
[----:B------:R-:W-:-:S05]  /*07c0*/  VIADD R11, R6, 0x1 ;  /* 0x00000001060b7836 */ /* 0x000fca0000000000 */
[----:B------:R-:W-:-:S13]  /*07d0*/  ISETP.GE.OR P2, PT, R11, UR6, !P2 ;  /* 0x000000060b007c0c */ /* 0x000fda000d746670 */
[----:B------:R-:W-:Y:S05]  /*07e0*/  @P2 BRA `(.L_x_17) ;  /* 0x0000000000102947 */ /* 0x000fea0003800000 */
[----:B------:R-:W2:Y:S01]  /*07f0*/  LDG.E R2, desc[UR4][R2.64+0x4] ;  /* 0x0000040402027981 */ /* 0x000ea2000c1e1900 */
[----:B------:R-:W-:-:S05]  /*0800*/  IMAD R11, R4, 0x4, R10 ;  /* 0x00000004040b7824 */ /* 0x000fca00078e020a */
[----:B--2---:R2:W-:Y:S01]  /*0810*/  STS [R11+0x4], R2 ;  /* 0x000004020b007388 */ /* 0x0045e20000000800 */
[----:B------:R-:W-:Y:S05]  /*0820*/  BRA `(.L_x_16) ;  /* 0x0000000000087947 */ /* 0x000fea0003800000 */
.L_x_17:
[----:B------:R-:W-:-:S05]  /*0830*/  IMAD R2, R4, 0x4, R10 ;  /* 0x0000000404027824 */ /* 0x000fca00078e020a */
[----:B------:R3:W-:Y:S02]  /*0840*/  STS [R2+0x4], RZ ;  /* 0x000004ff02007388 */ /* 0x0007e40000000800 */
.L_x_16:
[----:B------:R-:W-:Y:S05]  /*0850*/  BSYNC.RECONVERGENT B0 ;  /* 0x0000000000007941 */ /* 0x000fea0003800200 */
.L_x_15:
[----:B------:R-:W-:Y:S01]  /*0860*/  ISETP.NE.OR P2, PT, R5, RZ, P1 ;  /* 0x000000ff0500720c */ /* 0x000fe20000f45670 */
[----:B------:R-:W-:-:S12]  /*0870*/  BSSY.RECONVERGENT B0, `(.L_x_18) ;  /* 0x0000012000007945 */ /* 0x000fd80003800200 */
[----:B------:R-:W-:Y:S05]  /*0880*/  @P2 BRA `(.L_x_19) ;  /* 0x0000000000402947 */ /* 0x000fea0003800000 */
[----:B------:R-:W-:Y:S02]  /*0890*/  IMAD.IADD R3, R9, 0x1, R12 ;  /* 0x0000000109037824 */ /* 0x000fe400078e020c */
[----:B--2---:R-:W-:-:S03]  /*08a0*/  IMAD R11, R8, R7, R8 ;  /* 0x00000007080b7224 */ /* 0x004fc600078e0208 */
[----:B------:R-:W-:-:S04]  /*08b0*/  ISETP.GE.AND P2, PT, R3, UR7, PT ;  /* 0x0000000703007c0c */ /* 0x000fc8000bf46270 */
[----:B------:R-:W-:-:S13]  /*08c0*/  ISETP.LT.OR P2, PT, R6, 0x1, P2 ;  /* 0x000000010600780c */ /* 0x000fda0001741670 */
[----:B------:R-:W-:Y:S05]  /*08d0*/  @P2 BRA `(.L_x_20) ;  /* 0x0000000000242947 */ /* 0x000fea0003800000 */
[----:B------:R-:W-:-:S05]  /*08e0*/  IMAD R3, R3, UR6, RZ ;  /* 0x0000000603037c24 */ /* 0x000fca000f8e02ff */
[----:B0-----:R-:W-:-:S04]  /*08f0*/  IADD3 R15, P2, PT, R6, R3, RZ ;  /* 0x00000003060f7210 */ /* 0x001fc80007f5e0ff */
[----:B------:R-:W-:Y:S02]  /*0900*/  LEA.HI.X.SX32 R18, R3, RZ, 0x1, P2 ;  /* 0x000000ff03127211 */ /* 0x000fe400010f0eff */
[----:B---3--:R-:W-:-:S04]  /*0910*/  LEA R2, P2, R15, UR8, 0x2 ;  /* 0x000000080f027c11 */ /* 0x008fc8000f8410ff */
[----:B------:R-:W-:-:S05]  /*0920*/  LEA.HI.X R3, R15, UR9, R18, 0x2, P2 ;  /* 0x000000090f037c11 */ /* 0x000fca00090f1412 */
[----:B------:R-:W2:Y:S01]  /*0930*/  LDG.E R2, desc[UR4][R2.64+-0x4] ;  /* 0xfffffc0402027981 */ /* 0x000ea2000c1e1900 */
[----:B------:R-:W-:-:S05]  /*0940*/  IMAD R11, R11, 0x4, R10 ;  /* 0x000000040b0b7824 */ /* 0x000fca00078e020a */
[----:B--2---:R4:W-:Y:S01]  /*0950*/  STS [R11], R2 ;  /* 0x000000020b007388 */ /* 0x0049e20000000800 */
[----:B------:R-:W-:Y:S05]  /*0960*/  BRA `(.L_x_19) ;  /* 0x0000000000087947 */ /* 0x000fea0003800000 */
.L_x_20:
[----:B------:R-:W-:-:S05]  /*0970*/  IMAD R11, R11, 0x4, R10 ;  /* 0x000000040b0b7824 */ /* 0x000fca00078e020a */
[----:B------:R2:W-:Y:S02]  /*0980*/  STS [R11], RZ ;  /* 0x000000ff0b007388 */ /* 0x0005e40000000800 */
.L_x_19:
[----:B------:R-:W-:Y:S05]  /*0990*/  BSYNC.RECONVERGENT B0 ;  /* 0x0000000000007941 */ /* 0x000fea0003800200 */
.L_x_18:
[----:B------:R-:W-:Y:S01]  /*09a0*/  ISETP.NE.OR P1, PT, R5, R16, P1 ;  /* 0x000000100500720c */ /* 0x000fe20000f25670 */
[----:B------:R-:W-:-:S12]  /*09b0*/  BSSY.RECONVERGENT B0, `(.L_x_21) ;  /* 0x0000014000007945 */ /* 0x000fd80003800200 */
[----:B------:R-:W-:Y:S05]  /*09c0*/  @P1 BRA `(.L_x_22) ;  /* 0x0000000000481947 */ /* 0x000fea0003800000 */
[----:B------:R-:W-:Y:S01]  /*09d0*/  IADD3 R9, PT, PT, R9, R12, RZ ;  /* 0x0000000c09097210 */ /* 0x000fe20007ffe0ff */
[----:B--234-:R-:W-:Y:S02]  /*09e0*/  VIADD R2, R6, 0x1 ;  /* 0x0000000106027836 */ /* 0x01cfe40000000000 */
[----:B------:R-:W-:Y:S01]  /*09f0*/  IMAD R7, R8, R7, R8 ;  /* 0x0000000708077224 */ /* 0x000fe200078e0208 */
[----:B------:R-:W-:-:S03]  /*0a00*/  ISETP.GE.AND P1, PT, R9, UR7, PT ;  /* 0x0000000709007c0c */ /* 0x000fc6000bf26270 */
[----:B------:R-:W-:Y:S01]  /*0a10*/  IMAD.IADD R7, R7, 0x1, R4 ;  /* 0x0000000107077824 */ /* 0x000fe200078e0204 */
[----:B------:R-:W-:-:S13]  /*0a20*/  ISETP.GE.OR P1, PT, R2, UR6, P1 ;  /* 0x0000000602007c0c */ /* 0x000fda0008f26670 */
[----:B------:R-:W-:Y:S05]  /*0a30*/  @P1 BRA `(.L_x_23) ;  /* 0x0000000000241947 */ /* 0x000fea0003800000 */
[----:B------:R-:W-:-:S05]  /*0a40*/  IMAD R9, R9, UR6, RZ ;  /* 0x0000000609097c24 */ /* 0x000fca000f8e02ff */
[----:B------:R-:W-:-:S04]  /*0a50*/  IADD3 R3, P1, PT, R6, R9, RZ ;  /* 0x0000000906037210 */ /* 0x000fc80007f3e0ff */
[----:B------:R-:W-:Y:S02]  /*0a60*/  LEA.HI.X.SX32 R14, R9, R14, 0x1, P1 ;  /* 0x0000000e090e7211 */ /* 0x000fe400008f0eff */
[----:B------:R-:W-:-:S04]  /*0a70*/  LEA R2, P1, R3, UR8, 0x2 ;  /* 0x0000000803027c11 */ /* 0x000fc8000f8210ff */
[----:B------:R-:W-:-:S05]  /*0a80*/  LEA.HI.X R3, R3, UR9, R14, 0x2, P1 ;  /* 0x0000000903037c11 */ /* 0x000fca00088f140e */
[----:B------:R-:W2:Y:S01]  /*0a90*/  LDG.E R2, desc[UR4][R2.64+0x4] ;  /* 0x0000040402027981 */ /* 0x000ea2000c1e1900 */
[----:B------:R-:W-:-:S05]  /*0aa0*/  IMAD R7, R7, 0x4, R10 ;  /* 0x0000000407077824 */ /* 0x000fca00078e020a */
[----:B--2---:R2:W-:Y:S01]  /*0ab0*/  STS [R7+0x4], R2 ;  /* 0x0000040207007388 */ /* 0x0045e20000000800 */
[----:B------:R-:W-:Y:S05]  /*0ac0*/  BRA `(.L_x_22) ;  /* 0x0000000000087947 */ /* 0x000fea0003800000 */
.L_x_23:
[----:B------:R-:W-:-:S05]  /*0ad0*/  IMAD R7, R7, 0x4, R10 ;  /* 0x0000000407077824 */ /* 0x000fca00078e020a */
[----:B------:R2:W-:Y:S02]  /*0ae0*/  STS [R7+0x4], RZ ;  /* 0x000004ff07007388 */ /* 0x0005e40000000800 */
.L_x_22:
[----:B------:R-:W-:Y:S05]  /*0af0*/  BSYNC.RECONVERGENT B0 ;  /* 0x0000000000007941 */ /* 0x000fea0003800200 */
.L_x_21:
[----:B------:R-:W-:Y:S06]  /*0b00*/  BAR.SYNC.DEFER_BLOCKING 0x0 ;  /* 0x0000000000007b1d */ /* 0x000fec0000010000 */
[----:B------:R-:W-:Y:S05]  /*0b10*/  @!P0 EXIT ;  /* 0x000000000000894d */ /* 0x000fea0003800000 */
[----:B------:R-:W-:Y:S01]  /*0b20*/  IMAD R5, R8, R0, R5 ;  /* 0x0000000008057224 */ /* 0x000fe200078e0205 */
[----:B--2---:R-:W-:Y:S01]  /*0b30*/  LDS R7, [R13] ;  /* 0x000000000d077984 */ /* 0x004fe20000000800 */
[----:B------:R-:W-:Y:S01]  /*0b40*/  IMAD R12, R4, 0x4, R13 ;  /* 0x00000004040c7824 */ /* 0x000fe200078e020d */
[----:B------:R-:W-:Y:S01]  /*0b50*/  BSSY.RECONVERGENT B0, `(.L_x_24) ;  /* 0x0000017000007945 */ /* 0x000fe20003800200 */
[----:B------:R-:W-:Y:S01]  /*0b60*/  IMAD R5, R5, 0x4, R10 ;  /* 0x0000000405057824 */ /* 0x000fe200078e020a */
[----:B------:R-:W-:Y:S04]  /*0b70*/  LDS R4, [R13+0x8] ;  /* 0x000008000d047984 */ /* 0x000fe80000000800 */
[----:B01----:R-:W0:Y:S04]  /*0b80*/  LDS R10, [R13+0x4] ;  /* 0x000004000d0a7984 */ /* 0x003e280000000800 */
[----:B------:R-:W-:Y:S04]  /*0b90*/  LDS R0, [R5] ;  /* 0x0000000005007984 */ /* 0x000fe80000000800 */
[----:B------:R-:W-:Y:S04]  /*0ba0*/  LDS R3, [R5+0x4] ;  /* 0x0000040005037984 */ /* 0x000fe80000000800 */
[----:B---34-:R-:W1:Y:S04]  /*0bb0*/  LDS R2, [R5+0x8] ;  /* 0x0000080005027984 */ /* 0x018e680000000800 */
[----:B------:R-:W-:Y:S04]  /*0bc0*/  LDS R9, [R12+0x8] ;  /* 0x000008000c097984 */ /* 0x000fe80000000800 */
[----:B------:R-:W2:Y:S04]  /*0bd0*/  LDS R8, [R12+0xc] ;  /* 0x00000c000c087984 */ /* 0x000ea80000000800 */
[----:B------:R-:W3:Y:S01]  /*0be0*/  LDS R11, [R12+0x10] ;  /* 0x000010000c0b7984 */ /* 0x000ee20000000800 */
[----:B0-----:R-:W-:-:S02]  /*0bf0*/  ISETP.NE.AND P0, PT, R10, RZ, PT ;  /* 0x000000ff0a00720c */ /* 0x001fc40003f05270 */
[----:B-1----:R-:W-:-:S04]  /*0c00*/  IADD3 R0, PT, PT, R2, R3, R0 ;  /* 0x0000000302007210 */ /* 0x002fc80007ffe000 */
[----:B------:R-:W-:-:S04]  /*0c10*/  IADD3 R0, PT, PT, R4, R0, R7 ;  /* 0x0000000004007210 */ /* 0x000fc80007ffe007 */
[----:B--2---:R-:W-:-:S05]  /*0c20*/  IADD3 R0, PT, PT, R8, R0, R9 ;  /* 0x0000000008007210 */ /* 0x004fca0007ffe009 */
[----:B---3--:R-:W-:Y:S01]  /*0c30*/  IMAD.IADD R0, R0, 0x1, R11 ;  /* 0x0000000100007824 */ /* 0x008fe200078e020b */
[----:B------:R-:W-:Y:S06]  /*0c40*/  @!P0 BRA `(.L_x_25) ;  /* 0x0000000000188947 */ /* 0x000fec0003800000 */
[----:B------:R-:W-:Y:S02]  /*0c50*/  ISETP.NE.AND P1, PT, R10, 0x1, PT ;  /* 0x000000010a00780c */ /* 0x000fe40003f25270 */
[----:B------:R-:W-:-:S11]  /*0c60*/  PLOP3.LUT P0, PT, PT, PT, PT, 0x8, 0x80 ;  /* 0x000000000080781c */ /* 0x000fd60003f0e170 */
[----:B------:R-:W-:Y:S05]  /*0c70*/  @P1 BRA `(.L_x_26) ;  /* 0x0000000000101947 */ /* 0x000fea0003800000 */
[----:B------:R-:W-:-:S04]  /*0c80*/  LOP3.LUT R0, R0, 0xfffffffe, RZ, 0xc0, !PT ;  /* 0xfffffffe00007812 */ /* 0x000fc800078ec0ff */
[----:B------:R-:W-:Y:S01]  /*0c90*/  ISETP.EQ.AND P0, PT, R0, 0x2, PT ;  /* 0x000000020000780c */ /* 0x000fe20003f02270 */
[----:B------:R-:W-:-:S12]  /*0ca0*/  BRA `(.L_x_26) ;  /* 0x0000000000047947 */ /* 0x000fd80003800000 */
.L_x_25:
[----:B------:R-:W-:-:S13]  /*0cb0*/  ISETP.EQ.AND P0, PT, R0, 0x3, PT ;  /* 0x000000030000780c */ /* 0x000fda0003f02270 */
.L_x_26:
[----:B------:R-:W-:Y:S05]  /*0cc0*/  BSYNC.RECONVERGENT B0 ;  /* 0x0000000000007941 */ /* 0x000fea0003800200 */
.L_x_24:
[----:B------:R-:W0:Y:S01]  /*0cd0*/  LDC.64 R2, c[0x0][0x388] ;  /* 0x0000e200ff027b82 */ /* 0x000e220000000a00 */
[----:B------:R-:W-:Y:S01]  /*0ce0*/  IMAD.IADD R17, R6, 0x1, R17 ;  /* 0x0000000106117824 */ /* 0x000fe200078e0211 */
[----:B------:R-:W-:-:S03]  /*0cf0*/  SEL R5, RZ, 0x1, !P0 ;  /* 0x00000001ff057807 */ /* 0x000fc60004000000 */
[----:B0-----:R-:W-:-:S05]  /*0d00*/  IMAD.WIDE R2, R17, 0x4, R2 ;  /* 0x0000000411027825 */ /* 0x001fca00078e0202 */
[----:B------:R-:W-:Y:S01]  /*0d10*/  STG.E desc[UR4][R2.64], R5 ;  /* 0x0000000502007986 */ /* 0x000fe2000c101904 */
[----:B------:R-:W-:Y:S05]  /*0d20*/  EXIT ;  /* 0x000000000000794d */ /* 0x000fea0003800000 */
.L_x_27:
[----:B------:R-:W-:-:S00]  /*0d30*/  BRA `(.L_x_27) ;  /* 0xfffffffc00fc7947 */ /* 0x000fc0000383ffff */
[----:B------:R-:W-:-:S00]  /*0d40*/  NOP ;  /* 0x0000000000007918 */ /* 0x000fc00000000000 */
        /* <DEDUP_REMOVED lines=11> */
.L_x_28:


//--------------------- .nv.shared._Z16gameOfLifeKernelPKiPiii --------------------------
	.section	.nv.shared._Z16gameOfLifeKernelPKiPiii,"aw",@nobits
	.sectionflags	@""
	.align	16
	.zero		1024


//--------------------- .nv.shared.reserved.0     --------------------------
	.section	.nv.shared.reserved.0,"aw",@nobits
	.weak		__nv_reservedSMEM_offset_0_alias
	.size		__nv_reservedSMEM_offset_0_alias, 0, 64
	.other		__nv_reservedSMEM_offset_0_alias,@"STO_CUDA_RESERVED_SHARED STV_DEFAULT"
__nv_reservedSMEM_offset_0_alias:
	.zero		0
	.zero		64


//--------------------- .nv.constant0._Z16gameOfLifeKernelPKiPiii --------------------------
	.section	.nv.constant0._Z16gameOfLifeKernelPKiPiii,"a",@progbits
	.sectionflags	@""
	.align	4
.nv.constant0._Z16gameOfLifeKernelPKiPiii:
	.zero		920


//--------------------- SYMBOLS --------------------------

	.type		.nv.reservedSmem.offset0,@object
	.size		.nv.reservedSmem.offset0,0x4
	.type		.nv.reservedSmem.cap,@object
	.size		.nv.reservedSmem.cap,0x4
